//
// Generated by NVIDIA NVVM Compiler
//
// Compiler Build ID: CL-36424714
// Cuda compilation tools, release 13.0, V13.0.88
// Based on NVVM 20.0.0
//

.version 9.0
.target sm_100
.address_size 64

	// .globl	_Z10stencil_1dPdS_
.extern .func  (.param .b32 func_retval0) vprintf
(
	.param .b64 vprintf_param_0,
	.param .b64 vprintf_param_1
)
;
.global .align 1 .b8 $str$1[17] = {105, 110, 100, 101, 120, 32, 116, 111, 111, 32, 108, 97, 114, 103, 101, 10};

.visible .entry _Z10stencil_1dPdS_(
	.param .u64 .ptr .align 1 _Z10stencil_1dPdS__param_0,
	.param .u64 .ptr .align 1 _Z10stencil_1dPdS__param_1
)
{
	.reg .pred 	%p<7>;
	.reg .b32 	%r<29>;
	.reg .b64 	%rd<20>;
	.reg .b64 	%fd<18>;

	ld.param.u64 	%rd10, [_Z10stencil_1dPdS__param_0];
	ld.param.u64 	%rd9, [_Z10stencil_1dPdS__param_1];
	cvta.to.global.u64 	%rd1, %rd10;
	mov.u32 	%r16, %tid.x;
	mov.u32 	%r17, %ctaid.x;
	mad.lo.s32 	%r1, %r17, 100, %r16;
	setp.lt.u32 	%p1, %r1, 1000000;
	@%p1 bra 	$L__BB0_2;
	mov.u64 	%rd16, $str$1;
	cvta.global.u64 	%rd17, %rd16;
	{ // callseq 0, 0
	.param .b64 param0;
	st.param.b64 	[param0], %rd17;
	.param .b64 param1;
	st.param.b64 	[param1], 0;
	.param .b32 retval0;
	call.uni (retval0), 
	vprintf, 
	(
	param0, 
	param1
	);
	ld.param.b32 	%r23, [retval0];
	} // callseq 0
	bra.uni 	$L__BB0_10;
$L__BB0_2:
	max.u32 	%r26, %r1, 300;
	add.s32 	%r27, %r26, -300;
	min.u32 	%r4, %r1, 999699;
	add.s32 	%r18, %r4, 301;
	setp.ge.u32 	%p2, %r27, %r18;
	@%p2 bra 	$L__BB0_10;
	cvta.to.global.u64 	%rd11, %rd9;
	mul.wide.u32 	%rd12, %r1, 8;
	add.s64 	%rd2, %rd11, %rd12;
	ld.global.f64 	%fd15, [%rd2];
	sub.s32 	%r19, %r4, %r26;
	add.s32 	%r20, %r19, 1;
	and.b32  	%r5, %r20, 3;
	setp.eq.s32 	%p3, %r5, 0;
	@%p3 bra 	$L__BB0_7;
	mul.wide.u32 	%rd13, %r27, 8;
	add.s64 	%rd18, %rd1, %rd13;
	neg.s32 	%r25, %r5;
$L__BB0_5:
	.pragma "nounroll";
	ld.global.f64 	%fd7, [%rd18];
	add.f64 	%fd15, %fd7, %fd15;
	st.global.f64 	[%rd2], %fd15;
	add.s32 	%r26, %r26, 1;
	add.s64 	%rd18, %rd18, 8;
	add.s32 	%r25, %r25, 1;
	setp.ne.s32 	%p4, %r25, 0;
	@%p4 bra 	$L__BB0_5;
	add.s32 	%r27, %r26, -300;
$L__BB0_7:
	add.s32 	%r22, %r19, 600;
	setp.lt.u32 	%p5, %r22, 3;
	@%p5 bra 	$L__BB0_10;
	sub.s32 	%r28, %r27, %r4;
	mul.wide.u32 	%rd14, %r27, 8;
	add.s64 	%rd15, %rd14, %rd1;
	add.s64 	%rd19, %rd15, 16;
$L__BB0_9:
	ld.global.f64 	%fd8, [%rd19+-16];
	add.f64 	%fd9, %fd8, %fd15;
	st.global.f64 	[%rd2], %fd9;
	ld.global.f64 	%fd10, [%rd19+-8];
	add.f64 	%fd11, %fd10, %fd9;
	st.global.f64 	[%rd2], %fd11;
	ld.global.f64 	%fd12, [%rd19];
	add.f64 	%fd13, %fd12, %fd11;
	st.global.f64 	[%rd2], %fd13;
	ld.global.f64 	%fd14, [%rd19+8];
	add.f64 	%fd15, %fd14, %fd13;
	st.global.f64 	[%rd2], %fd15;
	add.s32 	%r28, %r28, 4;
	add.s64 	%rd19, %rd19, 32;
	setp.ne.s32 	%p6, %r28, 301;
	@%p6 bra 	$L__BB0_9;
$L__BB0_10:
	ret;

}


// ===== COMPILED SASS (sm_100) =====

	.target	sm_100

	.elftype	@"ET_EXEC"


//--------------------- .note.nv.tkinfo           --------------------------
	.section	.note.nv.tkinfo,"",@"SHT_NOTE"
	.sectionflags	@"SHF_NOTE_NV_TKINFO"
	.tkinfo
        /*0018*/ 	.word	0x00000002
        /*0030*/ 	.string	""
        /*0030*/ 	.string	"ptxas"
        /*0030*/ 	.string	"Cuda compilation tools, release 13.0, V13.0.88"
        /*0030*/ 	.string	"Build cuda_13.0.r13.0/compiler.36424714_0"
        /*0030*/ 	.string	"-arch sm_100 -m 64 "



//--------------------- .note.nv.cuinfo           --------------------------
	.section	.note.nv.cuinfo,"",@"SHT_NOTE"
	.sectionflags	@"SHF_NOTE_NV_CUINFO"
        /*0018*/ 	.short	0x0002
        /*001a*/ 	.short	0x0064
        /*001c*/ 	.short	0x0082
	.zero		2


//--------------------- .nv.info                  --------------------------
	.section	.nv.info,"",@"SHT_CUDA_INFO"
	.align	4


	//----- nvinfo : EIATTR_REGCOUNT
	.align		4
        /*0000*/ 	.byte	0x04, 0x2f
        /*0002*/ 	.short	(.L_2 - .L_1)
	.align		4
.L_1:
        /*0004*/ 	.word	index@(_Z10stencil_1dPdS_)
        /*0008*/ 	.word	0x00000018


	//----- nvinfo : EIATTR_FRAME_SIZE
	.align		4
.L_2:
        /*000c*/ 	.byte	0x04, 0x11
        /*000e*/ 	.short	(.L_4 - .L_3)
	.align		4
.L_3:
        /*0010*/ 	.word	index@(_Z10stencil_1dPdS_)
        /*0014*/ 	.word	0x00000000


	//----- nvinfo : EIATTR_MIN_STACK_SIZE
	.align		4
.L_4:
        /*0018*/ 	.byte	0x04, 0x12
        /*001a*/ 	.short	(.L_6 - .L_5)
	.align		4
.L_5:
        /*001c*/ 	.word	index@(_Z10stencil_1dPdS_)
        /*0020*/ 	.word	0x00000000
.L_6:


//--------------------- .nv.compat                --------------------------
	.section	.nv.compat,"",@"SHT_CUDA_COMPAT_INFO"
	.align	4
        /*0000*/ 	.byte	0x02, 0x09, 0x00, 0x00, 0x02, 0x02, 0x01, 0x00, 0x02, 0x05, 0x05, 0x00, 0x03, 0x07, 0x01, 0x01
        /*0010*/ 	.byte	0x02, 0x03, 0x00, 0x00, 0x02, 0x06, 0x01, 0x00, 0x04, 0x0b, 0x08, 0x00, 0x01, 0x00, 0x00, 0x00
        /*0020*/ 	.byte	0x00, 0x00, 0x00, 0x00


//--------------------- .nv.info._Z10stencil_1dPdS_ --------------------------
	.section	.nv.info._Z10stencil_1dPdS_,"",@"SHT_CUDA_INFO"
	.sectionflags	@""
	.align	4


	//----- nvinfo : EIATTR_CUDA_API_VERSION
	.align		4
        /*0000*/ 	.byte	0x04, 0x37
        /*0002*/ 	.short	(.L_8 - .L_7)
.L_7:
        /*0004*/ 	.word	0x00000082


	//----- nvinfo : EIATTR_KPARAM_INFO
	.align		4
.L_8:
        /*0008*/ 	.byte	0x04, 0x17
        /*000a*/ 	.short	(.L_10 - .L_9)
.L_9:
        /*000c*/ 	.word	0x00000000
        /*0010*/ 	.short	0x0001
        /*0012*/ 	.short	0x0008
        /*0014*/ 	.byte	0x00, 0xf5, 0x21, 0x00


	//----- nvinfo : EIATTR_KPARAM_INFO
	.align		4
.L_10:
        /*0018*/ 	.byte	0x04, 0x17
        /*001a*/ 	.short	(.L_12 - .L_11)
.L_11:
        /*001c*/ 	.word	0x00000000
        /*0020*/ 	.short	0x0000
        /*0022*/ 	.short	0x0000
        /*0024*/ 	.byte	0x00, 0xf5, 0x21, 0x00


	//----- nvinfo : EIATTR_SPARSE_MMA_MASK
	.align		4
.L_12:
        /*0028*/ 	.byte	0x03, 0x50
        /*002a*/ 	.short	0x0000


	//----- nvinfo : EIATTR_MAXREG_COUNT
	.align		4
        /*002c*/ 	.byte	0x03, 0x1b
        /*002e*/ 	.short	0x00ff


	//----- nvinfo : EIATTR_EXTERNS
	.align		4
        /*0030*/ 	.byte	0x04, 0x0f
        /*0032*/ 	.short	(.L_14 - .L_13)


	//   ....[0]....
	.align		4
.L_13:
        /*0034*/ 	.word	index@(vprintf)


	//----- nvinfo : EIATTR_MERCURY_ISA_VERSION
	.align		4
.L_14:
        /*0038*/ 	.byte	0x03, 0x5f
        /*003a*/ 	.short	0x0101


	//----- nvinfo : EIATTR_VRC_CTA_INIT_COUNT
	.align		4
        /*003c*/ 	.byte	0x02, 0x4a
	.zero		1
	.zero		1


	//----- nvinfo : EIATTR_SYSCALL_OFFSETS
	.align		4
        /*0040*/ 	.byte	0x04, 0x46
        /*0042*/ 	.short	(.L_16 - .L_15)


	//   ....[0]....
.L_15:
        /*0044*/ 	.word	0x000000e0


	//----- nvinfo : EIATTR_EXIT_INSTR_OFFSETS
	.align		4
.L_16:
        /*0048*/ 	.byte	0x04, 0x1c
        /*004a*/ 	.short	(.L_18 - .L_17)


	//   ....[0]....
.L_17:
        /*004c*/ 	.word	0x000000f0


	//   ....[1]....
        /*0050*/ 	.word	0x00000150


	//   ....[2]....
        /*0054*/ 	.word	0x00000360


	//   ....[3]....
        /*0058*/ 	.word	0x000004f0


	//----- nvinfo : EIATTR_CRS_STACK_SIZE
	.align		4
.L_18:
        /*005c*/ 	.byte	0x04, 0x1e
        /*005e*/ 	.short	(.L_20 - .L_19)
.L_19:
        /*0060*/ 	.word	0x00000000


	//----- nvinfo : EIATTR_CBANK_PARAM_SIZE
	.align		4
.L_20:
        /*0064*/ 	.byte	0x03, 0x19
        /*0066*/ 	.short	0x0010


	//----- nvinfo : EIATTR_PARAM_CBANK
	.align		4
        /*0068*/ 	.byte	0x04, 0x0a
        /*006a*/ 	.short	(.L_22 - .L_21)
	.align		4
.L_21:
        /*006c*/ 	.word	index@(.nv.constant0._Z10stencil_1dPdS_)
        /*0070*/ 	.short	0x0380
        /*0072*/ 	.short	0x0010


	//----- nvinfo : EIATTR_SW_WAR
	.align		4
.L_22:
        /*0074*/ 	.byte	0x04, 0x36
        /*0076*/ 	.short	(.L_24 - .L_23)
.L_23:
        /*0078*/ 	.word	0x00000008
.L_24:


//--------------------- .nv.callgraph             --------------------------
	.section	.nv.callgraph,"",@"SHT_CUDA_CALLGRAPH"
	.align	4
	.sectionentsize	8
	.align		4
        /*0000*/ 	.word	0x00000000
	.align		4
        /*0004*/ 	.word	0xffffffff
	.align		4
        /*0008*/ 	.word	index@(_Z10stencil_1dPdS_)
	.align		4
        /*000c*/ 	.word	index@(vprintf)
	.align		4
        /*0010*/ 	.word	0x00000000
	.align		4
        /*0014*/ 	.word	0xfffffffe
	.align		4
        /*0018*/ 	.word	0x00000000
	.align		4
        /*001c*/ 	.word	0xfffffffd
	.align		4
        /*0020*/ 	.word	0x00000000
	.align		4
        /*0024*/ 	.word	0xfffffffc


//--------------------- .nv.constant4             --------------------------
	.section	.nv.constant4,"a",@progbits
	.align	8
	.align		8
.nv.constant4:
        /*0000*/ 	.dword	vprintf
	.align		8
        /*0008*/ 	.dword	$str$1


//--------------------- .text._Z10stencil_1dPdS_  --------------------------
	.section	.text._Z10stencil_1dPdS_,"ax",@progbits
	.align	128
        .global         _Z10stencil_1dPdS_
        .type           _Z10stencil_1dPdS_,@function
        .size           _Z10stencil_1dPdS_,(.L_x_8 - _Z10stencil_1dPdS_)
        .other          _Z10stencil_1dPdS_,@"STO_CUDA_ENTRY STV_DEFAULT"
_Z10stencil_1dPdS_:
.text._Z10stencil_1dPdS_:
[----:B------:R-:W0:Y:S01]  /*0000*/  LDC R1, c[0x0][0x37c] ;  /* 0x0000df00ff017b82 */ /* 0x000e220000000800 */
[----:B------:R-:W1:Y:S01]  /*0010*/  S2R R5, SR_TID.X ;  /* 0x0000000000057919 */ /* 0x000e620000002100 */
[----:B------:R-:W2:Y:S01]  /*0020*/  LDCU.64 UR36, c[0x0][0x358] ;  /* 0x00006b00ff2477ac */ /* 0x000ea20008000a00 */
[----:B------:R-:W1:Y:S02]  /*0030*/  S2R R0, SR_CTAID.X ;  /* 0x0000000000007919 */ /* 0x000e640000002500 */
[----:B-1----:R-:W-:-:S05]  /*0040*/  IMAD R5, R0, 0x64, R5 ;  /* 0x0000006400057824 */ /* 0x002fca00078e0205 */
[----:B------:R-:W-:-:S13]  /*0050*/  ISETP.GE.U32.AND P0, PT, R5, 0xf4240, PT ;  /* 0x000f42400500780c */ /* 0x000fda0003f06070 */
[----:B0-2---:R-:W-:Y:S05]  /*0060*/  @!P0 BRA `(.L_x_0) ;  /* 0x0000000000248947 */ /* 0x005fea0003800000 */
[----:B------:R-:W-:Y:S01]  /*0070*/  MOV R0, 0x0 ;  /* 0x0000000000007802 */ /* 0x000fe20000000f00 */
[----:B------:R-:W0:Y:S01]  /*0080*/  LDCU.64 UR4, c[0x4][0x8] ;  /* 0x01000100ff0477ac */ /* 0x000e220008000a00 */
[----:B------:R-:W-:Y:S02]  /*0090*/  CS2R R6, SRZ ;  /* 0x0000000000067805 */ /* 0x000fe4000001ff00 */
[----:B------:R1:W2:Y:S01]  /*00a0*/  LDC.64 R2, c[0x4][R0] ;  /* 0x0100000000027b82 */ /* 0x0002a20000000a00 */
[----:B0-----:R-:W-:Y:S02]  /*00b0*/  IMAD.U32 R4, RZ, RZ, UR4 ;  /* 0x00000004ff047e24 */ /* 0x001fe4000f8e00ff */
[----:B-1----:R-:W-:-:S07]  /*00c0*/  IMAD.U32 R5, RZ, RZ, UR5 ;  /* 0x00000005ff057e24 */ /* 0x002fce000f8e00ff */
[----:B------:R-:W-:-:S07]  /*00d0*/  LEPC R20, `(.L_x_1) ;  /* 0x000000001014794e */ /* 0x000fce0000000000 */
[----:B--2---:R-:W-:Y:S05]  /*00e0*/  CALL.ABS.NOINC R2 ;  /* 0x0000000002007343 */ /* 0x004fea0003c00000 */
.L_x_1:
[----:B------:R-:W-:Y:S05]  /*00f0*/  EXIT ;  /* 0x000000000000794d */ /* 0x000fea0003800000 */
.L_x_0:
[C---:B------:R-:W-:Y:S02]  /*0100*/  VIMNMX.U32 R6, PT, PT, R5.reuse, 0x12c, !PT ;  /* 0x0000012c05067848 */ /* 0x040fe40007fe0000 */
[----:B------:R-:W-:-:S03]  /*0110*/  VIMNMX.U32 R0, PT, PT, R5, 0xf4113, PT ;  /* 0x000f411305007848 */ /* 0x000fc60003fe0000 */
[----:B------:R-:W-:Y:S01]  /*0120*/  VIADD R7, R6, 0xfffffed4 ;  /* 0xfffffed406077836 */ /* 0x000fe20000000000 */
[----:B------:R-:W-:-:S04]  /*0130*/  IADD3 R2, PT, PT, R0, 0x12d, RZ ;  /* 0x0000012d00027810 */ /* 0x000fc80007ffe0ff */
[----:B------:R-:W-:-:S13]  /*0140*/  ISETP.GE.U32.AND P0, PT, R7, R2, PT ;  /* 0x000000020700720c */ /* 0x000fda0003f06070 */
[----:B------:R-:W-:Y:S05]  /*0150*/  @P0 EXIT ;  /* 0x000000000000094d */ /* 0x000fea0003800000 */
[----:B------:R-:W0:Y:S02]  /*0160*/  LDC.64 R2, c[0x0][0x388] ;  /* 0x0000e200ff027b82 */ /* 0x000e240000000a00 */
[----:B0-----:R-:W-:-:S05]  /*0170*/  IMAD.WIDE.U32 R2, R5, 0x8, R2 ;  /* 0x0000000805027825 */ /* 0x001fca00078e0002 */
[----:B------:R0:W5:Y:S01]  /*0180*/  LDG.E.64 R4, desc[UR36][R2.64] ;  /* 0x0000002402047981 */ /* 0x000162000c1e1b00 */
[----:B------:R-:W-:Y:S01]  /*0190*/  IMAD.MOV.U32 R9, RZ, RZ, R6 ;  /* 0x000000ffff097224 */ /* 0x000fe200078e0006 */
[----:B------:R-:W-:Y:S01]  /*01a0*/  BSSY.RECONVERGENT B0, `(.L_x_2) ;  /* 0x0000019000007945 */ /* 0x000fe20003800200 */
[----:B------:R-:W-:Y:S02]  /*01b0*/  IMAD.MOV.U32 R11, RZ, RZ, R7 ;  /* 0x000000ffff0b7224 */ /* 0x000fe400078e0007 */
[----:B------:R-:W-:-:S05]  /*01c0*/  IMAD.IADD R12, R0, 0x1, -R9 ;  /* 0x00000001000c7824 */ /* 0x000fca00078e0a09 */
[----:B------:R-:W-:-:S04]  /*01d0*/  IADD3 R6, PT, PT, R12, 0x1, RZ ;  /* 0x000000010c067810 */ /* 0x000fc80007ffe0ff */
[----:B------:R-:W-:-:S13]  /*01e0*/  LOP3.LUT P0, R8, R6, 0x3, RZ, 0xc0, !PT ;  /* 0x0000000306087812 */ /* 0x000fda000780c0ff */
[----:B0-----:R-:W-:Y:S05]  /*01f0*/  @!P0 BRA `(.L_x_3) ;  /* 0x00000000004c8947 */ /* 0x001fea0003800000 */
[----:B------:R-:W0:Y:S01]  /*0200*/  LDC.64 R6, c[0x0][0x380] ;  /* 0x0000e000ff067b82 */ /* 0x000e220000000a00 */
[----:B------:R-:W-:Y:S01]  /*0210*/  BSSY.RECONVERGENT B1, `(.L_x_4) ;  /* 0x0000010000017945 */ /* 0x000fe20003800200 */
[----:B------:R-:W-:Y:S02]  /*0220*/  IMAD.MOV R8, RZ, RZ, -R8 ;  /* 0x000000ffff087224 */ /* 0x000fe400078e0a08 */
[----:B0-----:R-:W-:-:S04]  /*0230*/  IMAD.WIDE.U32 R6, R11, 0x8, R6 ;  /* 0x000000080b067825 */ /* 0x001fc800078e0006 */
[----:B------:R-:W-:Y:S01]  /*0240*/  IMAD.MOV.U32 R11, RZ, RZ, R7 ;  /* 0x000000ffff0b7224 */ /* 0x000fe200078e0007 */
[----:B------:R-:W-:-:S07]  /*0250*/  MOV R10, R6 ;  /* 0x00000006000a7202 */ /* 0x000fce0000000f00 */
.L_x_5:
[----:B------:R-:W-:Y:S01]  /*0260*/  IMAD.MOV.U32 R6, RZ, RZ, R10 ;  /* 0x000000ffff067224 */ /* 0x000fe200078e000a */
[----:B------:R-:W-:-:S06]  /*0270*/  MOV R7, R11 ;  /* 0x0000000b00077202 */ /* 0x000fcc0000000f00 */
[----:B------:R-:W2:Y:S01]  /*0280*/  LDG.E.64 R6, desc[UR36][R6.64] ;  /* 0x0000002406067981 */ /* 0x000ea2000c1e1b00 */
[----:B------:R-:W-:Y:S01]  /*0290*/  VIADD R8, R8, 0x1 ;  /* 0x0000000108087836 */ /* 0x000fe20000000000 */
[----:B------:R-:W-:Y:S01]  /*02a0*/  IADD3 R10, P1, PT, R10, 0x8, RZ ;  /* 0x000000080a0a7810 */ /* 0x000fe20007f3e0ff */
[----:B------:R-:W-:-:S03]  /*02b0*/  VIADD R9, R9, 0x1 ;  /* 0x0000000109097836 */ /* 0x000fc60000000000 */
[----:B------:R-:W-:Y:S02]  /*02c0*/  ISETP.NE.AND P0, PT, R8, RZ, PT ;  /* 0x000000ff0800720c */ /* 0x000fe40003f05270 */
[----:B------:R-:W-:Y:S01]  /*02d0*/  IADD3.X R11, PT, PT, RZ, R11, RZ, P1, !PT ;  /* 0x0000000bff0b7210 */ /* 0x000fe20000ffe4ff */
[----:B0-2--5:R-:W-:-:S07]  /*02e0*/  DADD R4, R6, R4 ;  /* 0x0000000006047229 */ /* 0x025fce0000000004 */
[----:B------:R0:W-:Y:S03]  /*02f0*/  STG.E.64 desc[UR36][R2.64], R4 ;  /* 0x0000000402007986 */ /* 0x0001e6000c101b24 */
[----:B------:R-:W-:Y:S05]  /*0300*/  @P0 BRA `(.L_x_5) ;  /* 0xfffffffc00d40947 */ /* 0x000fea000383ffff */
[----:B------:R-:W-:Y:S05]  /*0310*/  BSYNC.RECONVERGENT B1 ;  /* 0x0000000000017941 */ /* 0x000fea0003800200 */
.L_x_4:
[----:B------:R-:W-:-:S07]  /*0320*/  VIADD R11, R9, 0xfffffed4 ;  /* 0xfffffed4090b7836 */ /* 0x000fce0000000000 */
.L_x_3:
[----:B------:R-:W-:Y:S05]  /*0330*/  BSYNC.RECONVERGENT B0 ;  /* 0x0000000000007941 */ /* 0x000fea0003800200 */
.L_x_2:
[----:B------:R-:W-:-:S05]  /*0340*/  VIADD R6, R12, 0x258 ;  /* 0x000002580c067836 */ /* 0x000fca0000000000 */
[----:B------:R-:W-:-:S13]  /*0350*/  ISETP.GE.U32.AND P0, PT, R6, 0x3, PT ;  /* 0x000000030600780c */ /* 0x000fda0003f06070 */
[----:B------:R-:W-:Y:S05]  /*0360*/  @!P0 EXIT ;  /* 0x000000000000894d */ /* 0x000fea0003800000 */
[----:B------:R-:W1:Y:S01]  /*0370*/  LDC.64 R6, c[0x0][0x380] ;  /* 0x0000e000ff067b82 */ /* 0x000e620000000a00 */
[----:B------:R-:W-:Y:S01]  /*0380*/  IADD3 R0, PT, PT, -R0, R11, RZ ;  /* 0x0000000b00007210 */ /* 0x000fe20007ffe1ff */
[----:B-1----:R-:W-:-:S03]  /*0390*/  IMAD.WIDE.U32 R6, R11, 0x8, R6 ;  /* 0x000000080b067825 */ /* 0x002fc600078e0006 */
[----:B------:R-:W-:-:S05]  /*03a0*/  IADD3 R6, P0, PT, R6, 0x10, RZ ;  /* 0x0000001006067810 */ /* 0x000fca0007f1e0ff */
[----:B------:R-:W-:-:S08]  /*03b0*/  IMAD.X R7, RZ, RZ, R7, P0 ;  /* 0x000000ffff077224 */ /* 0x000fd000000e0607 */
.L_x_6:
[----:B------:R-:W-:Y:S01]  /*03c0*/  IMAD.MOV.U32 R12, RZ, RZ, R6 ;  /* 0x000000ffff0c7224 */ /* 0x000fe200078e0006 */
[----:B------:R-:W-:-:S05]  /*03d0*/  MOV R13, R7 ;  /* 0x00000007000d7202 */ /* 0x000fca0000000f00 */
[----:B--2---:R-:W2:Y:S02]  /*03e0*/  LDG.E.64 R6, desc[UR36][R12.64+-0x10] ;  /* 0xfffff0240c067981 */ /* 0x004ea4000c1e1b00 */
[----:B--2--5:R-:W-:-:S07]  /*03f0*/  DADD R6, R6, R4 ;  /* 0x0000000006067229 */ /* 0x024fce0000000004 */
[----:B------:R1:W-:Y:S04]  /*0400*/  STG.E.64 desc[UR36][R2.64], R6 ;  /* 0x0000000602007986 */ /* 0x0003e8000c101b24 */
[----:B0-----:R-:W2:Y:S02]  /*0410*/  LDG.E.64 R4, desc[UR36][R12.64+-0x8] ;  /* 0xfffff8240c047981 */ /* 0x001ea4000c1e1b00 */
[----:B--2---:R-:W-:-:S07]  /*0420*/  DADD R8, R6, R4 ;  /* 0x0000000006087229 */ /* 0x004fce0000000004 */
[----:B------:R2:W-:Y:S04]  /*0430*/  STG.E.64 desc[UR36][R2.64], R8 ;  /* 0x0000000802007986 */ /* 0x0005e8000c101b24 */
[----:B------:R-:W3:Y:S02]  /*0440*/  LDG.E.64 R4, desc[UR36][R12.64] ;  /* 0x000000240c047981 */ /* 0x000ee4000c1e1b00 */
[----:B---3--:R-:W-:-:S07]  /*0450*/  DADD R10, R8, R4 ;  /* 0x00000000080a7229 */ /* 0x008fce0000000004 */
[----:B------:R2:W-:Y:S04]  /*0460*/  STG.E.64 desc[UR36][R2.64], R10 ;  /* 0x0000000a02007986 */ /* 0x0005e8000c101b24 */
[----:B------:R-:W3:Y:S01]  /*0470*/  LDG.E.64 R4, desc[UR36][R12.64+0x8] ;  /* 0x000008240c047981 */ /* 0x000ee2000c1e1b00 */
[----:B------:R-:W-:Y:S01]  /*0480*/  VIADD R0, R0, 0x4 ;  /* 0x0000000400007836 */ /* 0x000fe20000000000 */
[----:B-1----:R-:W-:-:S04]  /*0490*/  IADD3 R6, P1, PT, R12, 0x20, RZ ;  /* 0x000000200c067810 */ /* 0x002fc80007f3e0ff */
[----:B------:R-:W-:Y:S02]  /*04a0*/  ISETP.NE.AND P0, PT, R0, 0x12d, PT ;  /* 0x0000012d0000780c */ /* 0x000fe40003f05270 */
[----:B------:R-:W-:Y:S01]  /*04b0*/  IADD3.X R7, PT, PT, RZ, R13, RZ, P1, !PT ;  /* 0x0000000dff077210 */ /* 0x000fe20000ffe4ff */
[----:B---3--:R-:W-:-:S07]  /*04c0*/  DADD R4, R10, R4 ;  /* 0x000000000a047229 */ /* 0x008fce0000000004 */
[----:B------:R2:W-:Y:S03]  /*04d0*/  STG.E.64 desc[UR36][R2.64], R4 ;  /* 0x0000000402007986 */ /* 0x0005e6000c101b24 */
[----:B------:R-:W-:Y:S05]  /*04e0*/  @P0 BRA `(.L_x_6) ;  /* 0xfffffffc00b40947 */ /* 0x000fea000383ffff */
[----:B------:R-:W-:Y:S05]  /*04f0*/  EXIT ;  /* 0x000000000000794d */ /* 0x000fea0003800000 */
.L_x_7:
[----:B------:R-:W-:-:S00]  /*0500*/  BRA `(.L_x_7) ;  /* 0xfffffffc00fc7947 */ /* 0x000fc0000383ffff */
[----:B------:R-:W-:-:S00]  /*0510*/  NOP ;  /* 0x0000000000007918 */ /* 0x000fc00000000000 */
        /* <DEDUP_REMOVED lines=14> */
.L_x_8:


//--------------------- .nv.global.init           --------------------------
	.section	.nv.global.init,"aw",@progbits
.nv.global.init:
	.type		$str$1,@object
	.size		$str$1,(.L_0 - $str$1)
$str$1:
        /*0000*/ 	.byte	0x69, 0x6e, 0x64, 0x65, 0x78, 0x20, 0x74, 0x6f, 0x6f, 0x20, 0x6c, 0x61, 0x72, 0x67, 0x65, 0x0a
        /*0010*/ 	.byte	0x00
.L_0:


//--------------------- .nv.shared.reserved.0     --------------------------
	.section	.nv.shared.reserved.0,"aw",@nobits
	.weak		__nv_reservedSMEM_offset_0_alias
	.size		__nv_reservedSMEM_offset_0_alias, 0, 64
	.other		__nv_reservedSMEM_offset_0_alias,@"STO_CUDA_RESERVED_SHARED STV_DEFAULT"
__nv_reservedSMEM_offset_0_alias:
	.zero		0
	.zero		64


//--------------------- .nv.constant0._Z10stencil_1dPdS_ --------------------------
	.section	.nv.constant0._Z10stencil_1dPdS_,"a",@progbits
	.sectionflags	@""
	.align	4
.nv.constant0._Z10stencil_1dPdS_:
	.zero		912


//--------------------- SYMBOLS --------------------------

	.type		.nv.reservedSmem.offset0,@object
	.size		.nv.reservedSmem.offset0,0x4
	.type		vprintf,@function
